	.headerflags	@"EF_CUDA_TEXMODE_UNIFIED EF_CUDA_64BIT_ADDRESS EF_CUDA_ACCELERATORS EF_CUDA_SM90 EF_CUDA_VIRTUAL_SM(EF_CUDA_SM90)"
	.elftype	@"ET_EXEC"


//--------------------- .nv.info                  --------------------------
	.section	.nv.info,"",@"SHT_CUDA_INFO"
	.align	4


	//----- nvinfo : EIATTR_REGCOUNT
	.align		4
        /*0000*/ 	.byte	0x04, 0x2f
        /*0002*/ 	.short	(.L_1 - .L_0)
	.align		4
.L_0:
        /*0004*/ 	.word	index@(triton_per_fused__softmax_7)
        /*0008*/ 	.word	0x00000012


	//----- nvinfo : EIATTR_MIN_STACK_SIZE
	.align		4
.L_1:
        /*000c*/ 	.byte	0x04, 0x12
        /*000e*/ 	.short	(.L_3 - .L_2)
	.align		4
.L_2:
        /*0010*/ 	.word	index@(triton_per_fused__softmax_7)
        /*0014*/ 	.word	0x00000000


	//----- nvinfo : EIATTR_FRAME_SIZE
	.align		4
.L_3:
        /*0018*/ 	.byte	0x04, 0x11
        /*001a*/ 	.short	(.L_5 - .L_4)
	.align		4
.L_4:
        /*001c*/ 	.word	index@(triton_per_fused__softmax_7)
        /*0020*/ 	.word	0x00000000


	//----- nvinfo : EIATTR_MIN_STACK_SIZE
	.align		4
.L_5:
        /*0024*/ 	.byte	0x04, 0x12
        /*0026*/ 	.short	(.L_7 - .L_6)
	.align		4
.L_6:
        /*0028*/ 	.word	index@(triton_per_fused__softmax_7)
        /*002c*/ 	.word	0x00000000
.L_7:


//--------------------- .nv.info.triton_per_fused__softmax_7 --------------------------
	.section	.nv.info.triton_per_fused__softmax_7,"",@"SHT_CUDA_INFO"
	.sectionflags	@""
	.align	4


	//----- nvinfo : EIATTR_CUDA_API_VERSION
	.align		4
        /*0000*/ 	.byte	0x04, 0x37
        /*0002*/ 	.short	(.L_9 - .L_8)
.L_8:
        /*0004*/ 	.word	0x0000007c


	//----- nvinfo : EIATTR_KPARAM_INFO
	.align		4
.L_9:
        /*0008*/ 	.byte	0x04, 0x17
        /*000a*/ 	.short	(.L_11 - .L_10)
.L_10:
        /*000c*/ 	.word	0x00000000
        /*0010*/ 	.short	0x0002
        /*0012*/ 	.short	0x000c
        /*0014*/ 	.byte	0x00, 0xf0, 0x11, 0x00


	//----- nvinfo : EIATTR_KPARAM_INFO
	.align		4
.L_11:
        /*0018*/ 	.byte	0x04, 0x17
        /*001a*/ 	.short	(.L_13 - .L_12)
.L_12:
        /*001c*/ 	.word	0x00000000
        /*0020*/ 	.short	0x0001
        /*0022*/ 	.short	0x0008
        /*0024*/ 	.byte	0x00, 0xf0, 0x11, 0x00


	//----- nvinfo : EIATTR_KPARAM_INFO
	.align		4
.L_13:
        /*0028*/ 	.byte	0x04, 0x17
        /*002a*/ 	.short	(.L_15 - .L_14)
.L_14:
        /*002c*/ 	.word	0x00000000
        /*0030*/ 	.short	0x0000
        /*0032*/ 	.short	0x0000
        /*0034*/ 	.byte	0x00, 0xf4, 0x21, 0x00


	//----- nvinfo : EIATTR_SPARSE_MMA_MASK
	.align		4
.L_15:
        /*0038*/ 	.byte	0x03, 0x50
        /*003a*/ 	.short	0x0000


	//----- nvinfo : EIATTR_MAXREG_COUNT
	.align		4
        /*003c*/ 	.byte	0x03, 0x1b
        /*003e*/ 	.short	0x00ff


	//----- nvinfo : EIATTR_COOP_GROUP_MASK_REGIDS
	.align		4
        /*0040*/ 	.byte	0x04, 0x29
        /*0042*/ 	.short	(.L_17 - .L_16)


	//   ....[0]....
.L_16:
        /*0044*/ 	.word	0xffffffff


	//   ....[1]....
        /*0048*/ 	.word	0xffffffff


	//   ....[2]....
        /*004c*/ 	.word	0xffffffff


	//   ....[3]....
        /*0050*/ 	.word	0xffffffff


	//   ....[4]....
        /*0054*/ 	.word	0xffffffff


	//   ....[5]....
        /*0058*/ 	.word	0xffffffff


	//   ....[6]....
        /*005c*/ 	.word	0xffffffff


	//   ....[7]....
        /*0060*/ 	.word	0xffffffff


	//   ....[8]....
        /*0064*/ 	.word	0xffffffff


	//   ....[9]....
        /*0068*/ 	.word	0xffffffff


	//   ....[10]....
        /*006c*/ 	.word	0xffffffff


	//   ....[11]....
        /*0070*/ 	.word	0xffffffff


	//----- nvinfo : EIATTR_COOP_GROUP_INSTR_OFFSETS
	.align		4
.L_17:
        /*0074*/ 	.byte	0x04, 0x28
        /*0076*/ 	.short	(.L_19 - .L_18)


	//   ....[0]....
.L_18:
        /*0078*/ 	.word	0x000001f0


	//   ....[1]....
        /*007c*/ 	.word	0x00000230


	//   ....[2]....
        /*0080*/ 	.word	0x00000270


	//   ....[3]....
        /*0084*/ 	.word	0x000002b0


	//   ....[4]....
        /*0088*/ 	.word	0x00000300


	//   ....[5]....
        /*008c*/ 	.word	0x00000390


	//   ....[6]....
        /*0090*/ 	.word	0x000005e0


	//   ....[7]....
        /*0094*/ 	.word	0x00000600


	//   ....[8]....
        /*0098*/ 	.word	0x00000620


	//   ....[9]....
        /*009c*/ 	.word	0x00000640


	//   ....[10]....
        /*00a0*/ 	.word	0x00000670


	//   ....[11]....
        /*00a4*/ 	.word	0x000006d0


	//----- nvinfo : EIATTR_EXIT_INSTR_OFFSETS
	.align		4
.L_19:
        /*00a8*/ 	.byte	0x04, 0x1c
        /*00aa*/ 	.short	(.L_21 - .L_20)


	//   ....[0]....
.L_20:
        /*00ac*/ 	.word	0x00000870


	//----- nvinfo : EIATTR_REQNTID
	.align		4
.L_21:
        /*00b0*/ 	.byte	0x04, 0x10
        /*00b2*/ 	.short	(.L_23 - .L_22)
.L_22:
        /*00b4*/ 	.word	0x00000040
        /*00b8*/ 	.word	0x00000001
        /*00bc*/ 	.word	0x00000001


	//----- nvinfo : EIATTR_CBANK_PARAM_SIZE
	.align		4
.L_23:
        /*00c0*/ 	.byte	0x03, 0x19
        /*00c2*/ 	.short	0x0010


	//----- nvinfo : EIATTR_PARAM_CBANK
	.align		4
        /*00c4*/ 	.byte	0x04, 0x0a
        /*00c6*/ 	.short	(.L_25 - .L_24)
	.align		4
.L_24:
        /*00c8*/ 	.word	index@(.nv.constant0.triton_per_fused__softmax_7)
        /*00cc*/ 	.short	0x0210
        /*00ce*/ 	.short	0x0010


	//----- nvinfo : EIATTR_SW_WAR
	.align		4
.L_25:
        /*00d0*/ 	.byte	0x04, 0x36
        /*00d2*/ 	.short	(.L_27 - .L_26)
.L_26:
        /*00d4*/ 	.word	0x00000008
.L_27:


//--------------------- .nv.callgraph             --------------------------
	.section	.nv.callgraph,"",@"SHT_CUDA_CALLGRAPH"
	.align	4
	.sectionentsize	8
	.align		4
        /*0000*/ 	.word	0x00000000
	.align		4
        /*0004*/ 	.word	0xffffffff
	.align		4
        /*0008*/ 	.word	0x00000000
	.align		4
        /*000c*/ 	.word	0xfffffffe
	.align		4
        /*0010*/ 	.word	0x00000000
	.align		4
        /*0014*/ 	.word	0xfffffffd
	.align		4
        /*0018*/ 	.word	0x00000000
	.align		4
        /*001c*/ 	.word	0xfffffffc


//--------------------- .text.triton_per_fused__softmax_7 --------------------------
	.section	.text.triton_per_fused__softmax_7,"ax",@progbits
	.sectionflags	@"SHF_BARRIERS=1"
	.align	128
        .global         triton_per_fused__softmax_7
        .type           triton_per_fused__softmax_7,@function
        .size           triton_per_fused__softmax_7,(.L_x_1 - triton_per_fused__softmax_7)
        .other          triton_per_fused__softmax_7,@"STO_CUDA_ENTRY STV_DEFAULT"
triton_per_fused__softmax_7:
.text.triton_per_fused__softmax_7:
[----:B------:R-:W-:Y:S01]  /*0000*/  LDC R1, c[0x0][0x28] ;  /* 0x00000a00ff017b82 */ /* 0x000fe20000000800 */
[----:B------:R-:W1:Y:S07]  /*0010*/  S2R R14, SR_TID.X ;  /* 0x00000000000e7919 */ /* 0x000e6e0000002100 */
[----:B------:R-:W2:Y:S01]  /*0020*/  LDC.64 R2, c[0x0][0x210] ;  /* 0x00008400ff027b82 */ /* 0x000ea20000000a00 */
[----:B------:R-:W-:Y:S01]  /*0030*/  ULDC.64 UR6, c[0x0][0x208] ;  /* 0x0000820000067ab9 */ /* 0x000fe20000000a00 */
[----:B------:R-:W3:Y:S01]  /*0040*/  S2R R5, SR_CTAID.X ;  /* 0x0000000000057919 */ /* 0x000ee20000002500 */
[----:B-1----:R-:W-:-:S05]  /*0050*/  IMAD.SHL.U32 R0, R14, 0x4, RZ ;  /* 0x000000040e007824 */ /* 0x002fca00078e00ff */
[----:B------:R-:W-:-:S04]  /*0060*/  LOP3.LUT R4, R0, 0xfc, RZ, 0xc0, !PT ;  /* 0x000000fc00047812 */ /* 0x000fc800078ec0ff */
[----:B---3--:R-:W-:-:S05]  /*0070*/  LEA R5, R5, R4, 0x8 ;  /* 0x0000000405057211 */ /* 0x008fca00078e40ff */
[----:B--2---:R-:W-:-:S05]  /*0080*/  IMAD.WIDE R2, R5, 0x4, R2 ;  /* 0x0000000405027825 */ /* 0x004fca00078e0202 */
[----:B------:R-:W2:Y:S01]  /*0090*/  LDG.E.128 R4, desc[UR6][R2.64] ;  /* 0x0000000602047981 */ /* 0x000ea2000c1e1d00 */
[----:B------:R-:W1:Y:S01]  /*00a0*/  S2UR UR5, SR_CgaCtaId ;  /* 0x00000000000579c3 */ /* 0x000e620000008800 */
[C---:B------:R-:W-:Y:S01]  /*00b0*/  LOP3.LUT P2, RZ, R14.reuse, 0x1f, RZ, 0xc0, !PT ;  /* 0x0000001f0eff7812 */ /* 0x040fe2000784c0ff */
[----:B------:R-:W-:Y:S01]  /*00c0*/  UMOV UR4, 0x400 ;  /* 0x0000040000047882 */ /* 0x000fe20000000000 */
[----:B------:R-:W-:Y:S02]  /*00d0*/  SHF.R.U32.HI R12, RZ, 0x3, R14 ;  /* 0x00000003ff0c7819 */ /* 0x000fe4000001160e */
[----:B------:R-:W-:Y:S01]  /*00e0*/  LOP3.LUT R13, R14, 0x1, RZ, 0xc0, !PT ;  /* 0x000000010e0d7812 */ /* 0x000fe200078ec0ff */
[----:B-1----:R-:W-:Y:S01]  /*00f0*/  UPRMT UR4, UR5, 0x654, UR4 ;  /* 0x0000065405047896 */ /* 0x002fe20008000004 */
[----:B--2---:R-:W-:Y:S01]  /*0100*/  FMUL R10, R4, 0.000244140625 ;  /* 0x39800000040a7820 */ /* 0x004fe20000400000 */
[----:B------:R-:W-:Y:S01]  /*0110*/  FMUL R5, R5, 0.000244140625 ;  /* 0x3980000005057820 */ /* 0x000fe20000400000 */
[----:B------:R-:W-:Y:S01]  /*0120*/  FMUL R6, R6, 0.000244140625 ;  /* 0x3980000006067820 */ /* 0x000fe20000400000 */
[----:B------:R-:W-:-:S02]  /*0130*/  FMUL R7, R7, 0.000244140625 ;  /* 0x3980000007077820 */ /* 0x000fc40000400000 */
[C---:B------:R-:W-:Y:S02]  /*0140*/  FSETP.NAN.AND P1, PT, R10.reuse, R10, PT ;  /* 0x0000000a0a00720b */ /* 0x040fe40003f28000 */
[----:B------:R-:W-:-:S04]  /*0150*/  FSETP.GT.AND P0, PT, R10, R5, PT ;  /* 0x000000050a00720b */ /* 0x000fc80003f04000 */
[----:B------:R-:W-:-:S04]  /*0160*/  FSEL R11, R10, R5, P0 ;  /* 0x000000050a0b7208 */ /* 0x000fc80000000000 */
[----:B------:R-:W-:-:S04]  /*0170*/  FSEL R11, R10, R11, P1 ;  /* 0x0000000b0a0b7208 */ /* 0x000fc80000800000 */
[C---:B------:R-:W-:Y:S02]  /*0180*/  FSETP.GT.AND P0, PT, R11.reuse, R6, PT ;  /* 0x000000060b00720b */ /* 0x040fe40003f04000 */
[----:B------:R-:W-:-:S11]  /*0190*/  FSETP.NAN.AND P1, PT, R11, R11, PT ;  /* 0x0000000b0b00720b */ /* 0x000fd60003f28000 */
[----:B------:R-:W-:-:S04]  /*01a0*/  @!P0 FSEL R11, R11, R6, P1 ;  /* 0x000000060b0b8208 */ /* 0x000fc80000800000 */
[C---:B------:R-:W-:Y:S02]  /*01b0*/  FSETP.GT.AND P0, PT, R11.reuse, R7, PT ;  /* 0x000000070b00720b */ /* 0x040fe40003f04000 */
[----:B------:R-:W-:-:S11]  /*01c0*/  FSETP.NAN.AND P1, PT, R11, R11, PT ;  /* 0x0000000b0b00720b */ /* 0x000fd60003f28000 */
[----:B------:R-:W-:-:S04]  /*01d0*/  @!P0 FSEL R11, R11, R7, P1 ;  /* 0x000000070b0b8208 */ /* 0x000fc80000800000 */
[C---:B------:R-:W-:Y:S01]  /*01e0*/  FSETP.NAN.AND P1, PT, R11.reuse, R11, PT ;  /* 0x0000000b0b00720b */ /* 0x040fe20003f28000 */
[----:B------:R-:W1:Y:S02]  /*01f0*/  SHFL.BFLY PT, R4, R11, 0x10, 0x1f ;  /* 0x0e001f000b047f89 */ /* 0x000e6400000e0000 */
[----:B-1----:R-:W-:-:S13]  /*0200*/  FSETP.GT.AND P0, PT, R11, R4, PT ;  /* 0x000000040b00720b */ /* 0x002fda0003f04000 */
        /* <DEDUP_REMOVED lines=12> */
[----:B------:R-:W-:Y:S02]  /*02d0*/  @!P0 FSEL R11, R11, R4, P1 ;  /* 0x000000040b0b8208 */ /* 0x000fe40000800000 */
[----:B------:R-:W-:Y:S02]  /*02e0*/  ISETP.GE.AND P1, PT, R14, 0x2, PT ;  /* 0x000000020e00780c */ /* 0x000fe40003f26270 */
[C---:B------:R-:W-:Y:S01]  /*02f0*/  FSETP.NAN.AND P3, PT, R11.reuse, R11, PT ;  /* 0x0000000b0b00720b */ /* 0x040fe20003f68000 */
[----:B------:R-:W1:Y:S02]  /*0300*/  SHFL.BFLY PT, R4, R11, 0x1, 0x1f ;  /* 0x0c201f000b047f89 */ /* 0x000e6400000e0000 */
[----:B-1----:R-:W-:-:S13]  /*0310*/  FSETP.GT.AND P0, PT, R11, R4, PT ;  /* 0x000000040b00720b */ /* 0x002fda0003f04000 */
[----:B------:R-:W-:Y:S02]  /*0320*/  @!P0 SEL R11, R11, R4, P3 ;  /* 0x000000040b0b8207 */ /* 0x000fe40001800000 */
[----:B------:R-:W-:Y:S02]  /*0330*/  LOP3.LUT R4, R12, 0x4, RZ, 0xc0, !PT ;  /* 0x000000040c047812 */ /* 0x000fe400078ec0ff */
[----:B------:R-:W-:-:S03]  /*0340*/  ISETP.NE.U32.AND P0, PT, R13, 0x1, PT ;  /* 0x000000010d00780c */ /* 0x000fc60003f05070 */
[----:B------:R-:W-:Y:S01]  /*0350*/  @!P2 STS [R4+UR4], R11 ;  /* 0x0000000b0400a988 */ /* 0x000fe20008000804 */
[----:B------:R-:W-:Y:S01]  /*0360*/  BAR.SYNC.DEFER_BLOCKING 0x0 ;  /* 0x0000000000007b1d */ /* 0x000fe20000010000 */
[----:B------:R-:W-:-:S05]  /*0370*/  ISETP.LT.AND P0, PT, R14, 0x2, P0 ;  /* 0x000000020e00780c */ /* 0x000fca0000701270 */
[----:B------:R-:W1:Y:S04]  /*0380*/  @!P1 LDS R9, [R0+UR4] ;  /* 0x0000000400099984 */ /* 0x000e680008000800 */
[----:B-1----:R-:W1:Y:S01]  /*0390*/  SHFL.BFLY PT, R12, R9, 0x1, 0x1f ;  /* 0x0c201f00090c7f89 */ /* 0x002e6200000e0000 */
[C---:B------:R-:W-:Y:S02]  /*03a0*/  FSETP.NAN.AND P4, PT, R9.reuse, R9, PT ;  /* 0x000000090900720b */ /* 0x040fe40003f88000 */
[----:B-1----:R-:W-:-:S04]  /*03b0*/  FSETP.GT.AND P3, PT, R9, R12, PT ;  /* 0x0000000c0900720b */ /* 0x002fc80003f64000 */
[----:B------:R-:W-:-:S04]  /*03c0*/  SEL R12, R9, R12, P3 ;  /* 0x0000000c090c7207 */ /* 0x000fc80001800000 */
[----:B------:R-:W-:-:S05]  /*03d0*/  SEL R13, R9, R12, P4 ;  /* 0x0000000c090d7207 */ /* 0x000fca0002000000 */
[----:B------:R-:W-:Y:S01]  /*03e0*/  @P0 STS [R0+UR4], R13 ;  /* 0x0000000d00000988 */ /* 0x000fe20008000804 */
[----:B------:R-:W-:Y:S06]  /*03f0*/  BAR.SYNC.DEFER_BLOCKING 0x0 ;  /* 0x0000000000007b1d */ /* 0x000fec0000010000 */
[----:B------:R-:W1:Y:S02]  /*0400*/  LDS R11, [UR4] ;  /* 0x00000004ff0b7984 */ /* 0x000e640008000800 */
[----:B-1----:R-:W-:-:S04]  /*0410*/  FADD R11, RZ, R11 ;  /* 0x0000000bff0b7221 */ /* 0x002fc80000000000 */
[--C-:B------:R-:W-:Y:S01]  /*0420*/  FADD R10, R10, -R11.reuse ;  /* 0x8000000b0a0a7221 */ /* 0x100fe20000000000 */
[--C-:B------:R-:W-:Y:S01]  /*0430*/  FADD R5, R5, -R11.reuse ;  /* 0x8000000b05057221 */ /* 0x100fe20000000000 */
[--C-:B------:R-:W-:Y:S01]  /*0440*/  FADD R6, R6, -R11.reuse ;  /* 0x8000000b06067221 */ /* 0x100fe20000000000 */
[----:B------:R-:W-:Y:S01]  /*0450*/  FADD R7, R7, -R11 ;  /* 0x8000000b07077221 */ /* 0x000fe20000000000 */
[----:B------:R-:W-:Y:S01]  /*0460*/  FMUL R10, R10, 1.4426950216293334961 ;  /* 0x3fb8aa3b0a0a7820 */ /* 0x000fe20000400000 */
[----:B------:R-:W-:Y:S01]  /*0470*/  FMUL R12, R5, 1.4426950216293334961 ;  /* 0x3fb8aa3b050c7820 */ /* 0x000fe20000400000 */
[----:B------:R-:W-:Y:S01]  /*0480*/  FMUL R11, R6, 1.4426950216293334961 ;  /* 0x3fb8aa3b060b7820 */ /* 0x000fe20000400000 */
[----:B------:R-:W-:Y:S01]  /*0490*/  FMUL R13, R7, 1.4426950216293334961 ;  /* 0x3fb8aa3b070d7820 */ /* 0x000fe20000400000 */
[----:B------:R-:W-:Y:S01]  /*04a0*/  BAR.SYNC.DEFER_BLOCKING 0x0 ;  /* 0x0000000000007b1d */ /* 0x000fe20000010000 */
[----:B------:R-:W-:Y:S02]  /*04b0*/  FSETP.GEU.AND P3, PT, R10, -126, PT ;  /* 0xc2fc00000a00780b */ /* 0x000fe40003f6e000 */
[----:B------:R-:W-:-:S02]  /*04c0*/  FSETP.GEU.AND P4, PT, R12, -126, PT ;  /* 0xc2fc00000c00780b */ /* 0x000fc40003f8e000 */
[----:B------:R-:W-:Y:S02]  /*04d0*/  FSETP.GEU.AND P5, PT, R11, -126, PT ;  /* 0xc2fc00000b00780b */ /* 0x000fe40003fae000 */
[----:B------:R-:W-:-:S07]  /*04e0*/  FSETP.GEU.AND P6, PT, R13, -126, PT ;  /* 0xc2fc00000d00780b */ /* 0x000fce0003fce000 */
[----:B------:R-:W-:Y:S02]  /*04f0*/  @!P3 FMUL R10, R10, 0.5 ;  /* 0x3f0000000a0ab820 */ /* 0x000fe40000400000 */
[----:B------:R-:W-:Y:S02]  /*0500*/  @!P4 FMUL R12, R12, 0.5 ;  /* 0x3f0000000c0cc820 */ /* 0x000fe40000400000 */
[----:B------:R-:W1:Y:S01]  /*0510*/  MUFU.EX2 R5, R10 ;  /* 0x0000000a00057308 */ /* 0x000e620000000800 */
[----:B------:R-:W-:Y:S01]  /*0520*/  @!P5 FMUL R11, R11, 0.5 ;  /* 0x3f0000000b0bd820 */ /* 0x000fe20000400000 */
[----:B------:R-:W-:-:S06]  /*0530*/  @!P6 FMUL R13, R13, 0.5 ;  /* 0x3f0000000d0de820 */ /* 0x000fcc0000400000 */
[----:B------:R-:W2:Y:S01]  /*0540*/  MUFU.EX2 R6, R12 ;  /* 0x0000000c00067308 */ /* 0x000ea20000000800 */
[----:B-1----:R-:W-:-:S07]  /*0550*/  @!P3 FMUL R5, R5, R5 ;  /* 0x000000050505b220 */ /* 0x002fce0000400000 */
[----:B------:R-:W1:Y:S01]  /*0560*/  MUFU.EX2 R7, R11 ;  /* 0x0000000b00077308 */ /* 0x000e620000000800 */
[----:B--2---:R-:W-:-:S07]  /*0570*/  @!P4 FMUL R6, R6, R6 ;  /* 0x000000060606c220 */ /* 0x004fce0000400000 */
[----:B------:R-:W2:Y:S01]  /*0580*/  MUFU.EX2 R9, R13 ;  /* 0x0000000d00097308 */ /* 0x000ea20000000800 */
[----:B------:R-:W-:Y:S01]  /*0590*/  FADD R10, R5, R6 ;  /* 0x00000006050a7221 */ /* 0x000fe20000000000 */
[----:B-1----:R-:W-:-:S04]  /*05a0*/  @!P5 FMUL R7, R7, R7 ;  /* 0x000000070707d220 */ /* 0x002fc80000400000 */
[----:B------:R-:W-:Y:S01]  /*05b0*/  FADD R10, R7, R10 ;  /* 0x0000000a070a7221 */ /* 0x000fe20000000000 */
[----:B--2---:R-:W-:-:S04]  /*05c0*/  @!P6 FMUL R9, R9, R9 ;  /* 0x000000090909e220 */ /* 0x004fc80000400000 */
[----:B------:R-:W-:-:S05]  /*05d0*/  FADD R10, R9, R10 ;  /* 0x0000000a090a7221 */ /* 0x000fca0000000000 */
[----:B------:R-:W1:Y:S02]  /*05e0*/  SHFL.BFLY PT, R15, R10, 0x10, 0x1f ;  /* 0x0e001f000a0f7f89 */ /* 0x000e6400000e0000 */
[----:B-1----:R-:W-:-:S05]  /*05f0*/  FADD R15, R10, R15 ;  /* 0x0000000f0a0f7221 */ /* 0x002fca0000000000 */
[----:B------:R-:W1:Y:S02]  /*0600*/  SHFL.BFLY PT, R12, R15, 0x8, 0x1f ;  /* 0x0d001f000f0c7f89 */ /* 0x000e6400000e0000 */
[----:B-1----:R-:W-:-:S05]  /*0610*/  FADD R12, R15, R12 ;  /* 0x0000000c0f0c7221 */ /* 0x002fca0000000000 */
[----:B------:R-:W1:Y:S02]  /*0620*/  SHFL.BFLY PT, R11, R12, 0x4, 0x1f ;  /* 0x0c801f000c0b7f89 */ /* 0x000e6400000e0000 */
[----:B-1----:R-:W-:-:S05]  /*0630*/  FADD R11, R12, R11 ;  /* 0x0000000b0c0b7221 */ /* 0x002fca0000000000 */
[----:B------:R-:W1:Y:S02]  /*0640*/  SHFL.BFLY PT, R14, R11, 0x2, 0x1f ;  /* 0x0c401f000b0e7f89 */ /* 0x000e6400000e0000 */
[----:B-1----:R-:W-:Y:S01]  /*0650*/  FADD R14, R11, R14 ;  /* 0x0000000e0b0e7221 */ /* 0x002fe20000000000 */
[----:B------:R-:W-:-:S04]  /*0660*/  FMUL R11, R6, 0.25 ;  /* 0x3e800000060b7820 */ /* 0x000fc80000400000 */
[----:B------:R-:W1:Y:S02]  /*0670*/  SHFL.BFLY PT, R13, R14, 0x1, 0x1f ;  /* 0x0c201f000e0d7f89 */ /* 0x000e6400000e0000 */
[----:B-1----:R-:W-:-:S05]  /*0680*/  FADD R13, R14, R13 ;  /* 0x0000000d0e0d7221 */ /* 0x002fca0000000000 */
[----:B------:R1:W-:Y:S01]  /*0690*/  @!P2 STS [R4+UR4], R13 ;  /* 0x0000000d0400a988 */ /* 0x0003e20008000804 */
[----:B------:R-:W-:Y:S01]  /*06a0*/  BAR.SYNC.DEFER_BLOCKING 0x0 ;  /* 0x0000000000007b1d */ /* 0x000fe20000010000 */
[----:B-1----:R-:W-:-:S05]  /*06b0*/  FMUL R4, R5, 0.25 ;  /* 0x3e80000005047820 */ /* 0x002fca0000400000 */
[----:B------:R-:W1:Y:S04]  /*06c0*/  @!P1 LDS R8, [R0+UR4] ;  /* 0x0000000400089984 */ /* 0x000e680008000800 */
[----:B-1----:R-:W1:Y:S02]  /*06d0*/  SHFL.BFLY PT, R15, R8, 0x1, 0x1f ;  /* 0x0c201f00080f7f89 */ /* 0x002e6400000e0000 */
[----:B-1----:R-:W-:Y:S01]  /*06e0*/  FADD R15, R8, R15 ;  /* 0x0000000f080f7221 */ /* 0x002fe20000000000 */
[----:B------:R-:W-:-:S04]  /*06f0*/  FMUL R8, R9, 0.25 ;  /* 0x3e80000009087820 */ /* 0x000fc80000400000 */
[----:B------:R1:W-:Y:S01]  /*0700*/  @P0 STS [R0+UR4], R15 ;  /* 0x0000000f00000988 */ /* 0x0003e20008000804 */
[----:B------:R-:W-:Y:S01]  /*0710*/  BAR.SYNC.DEFER_BLOCKING 0x0 ;  /* 0x0000000000007b1d */ /* 0x000fe20000010000 */
[----:B-1----:R-:W-:-:S05]  /*0720*/  FMUL R0, R7, 0.25 ;  /* 0x3e80000007007820 */ /* 0x002fca0000400000 */
[----:B------:R-:W1:Y:S02]  /*0730*/  LDS R10, [UR4] ;  /* 0x00000004ff0a7984 */ /* 0x000e640008000800 */
[----:B-1----:R-:W-:-:S05]  /*0740*/  FADD R10, RZ, R10 ;  /* 0x0000000aff0a7221 */ /* 0x002fca0000000000 */
[C---:B------:R-:W-:Y:S02]  /*0750*/  FSETP.GT.AND P0, PT, |R10|.reuse, 8.50705917302346158658e+37, PT ;  /* 0x7e8000000a00780b */ /* 0x040fe40003f04200 */
[----:B------:R-:W-:Y:S02]  /*0760*/  FSETP.GEU.AND P1, PT, |R10|, 1.175494350822287508e-38, PT ;  /* 0x008000000a00780b */ /* 0x000fe40003f2e200 */
[----:B------:R-:W-:Y:S02]  /*0770*/  FSEL R5, R4, R5, P0 ;  /* 0x0000000504057208 */ /* 0x000fe40000000000 */
[----:B------:R-:W-:Y:S02]  /*0780*/  FSEL R7, R0, R7, P0 ;  /* 0x0000000700077208 */ /* 0x000fe40000000000 */
[----:B------:R-:W-:Y:S02]  /*0790*/  FSEL R11, R11, R6, P0 ;  /* 0x000000060b0b7208 */ /* 0x000fe40000000000 */
[----:B------:R-:W-:-:S03]  /*07a0*/  FSEL R9, R8, R9, P0 ;  /* 0x0000000908097208 */ /* 0x000fc60000000000 */
[----:B------:R-:W-:Y:S02]  /*07b0*/  @P0 FMUL R10, R10, 0.25 ;  /* 0x3e8000000a0a0820 */ /* 0x000fe40000400000 */
[----:B------:R-:W-:Y:S01]  /*07c0*/  @!P1 FMUL R5, R5, 16777216 ;  /* 0x4b80000005059820 */ /* 0x000fe20000400000 */
[----:B------:R-:W-:Y:S01]  /*07d0*/  @!P1 FMUL R7, R7, 16777216 ;  /* 0x4b80000007079820 */ /* 0x000fe20000400000 */
[----:B------:R-:W-:Y:S01]  /*07e0*/  @!P1 FMUL R10, R10, 16777216 ;  /* 0x4b8000000a0a9820 */ /* 0x000fe20000400000 */
[----:B------:R-:W-:Y:S01]  /*07f0*/  @!P1 FMUL R11, R11, 16777216 ;  /* 0x4b8000000b0b9820 */ /* 0x000fe20000400000 */
[----:B------:R-:W-:-:S04]  /*0800*/  @!P1 FMUL R9, R9, 16777216 ;  /* 0x4b80000009099820 */ /* 0x000fc80000400000 */
[----:B------:R-:W1:Y:S02]  /*0810*/  MUFU.RCP R10, R10 ;  /* 0x0000000a000a7308 */ /* 0x000e640000001000 */
[C---:B-1----:R-:W-:Y:S01]  /*0820*/  FMUL R4, R10.reuse, R5 ;  /* 0x000000050a047220 */ /* 0x042fe20000400000 */
[C---:B------:R-:W-:Y:S01]  /*0830*/  FMUL R6, R10.reuse, R7 ;  /* 0x000000070a067220 */ /* 0x040fe20000400000 */
[C---:B------:R-:W-:Y:S01]  /*0840*/  FMUL R5, R10.reuse, R11 ;  /* 0x0000000b0a057220 */ /* 0x040fe20000400000 */
[----:B------:R-:W-:-:S05]  /*0850*/  FMUL R7, R10, R9 ;  /* 0x000000090a077220 */ /* 0x000fca0000400000 */
[----:B------:R-:W-:Y:S01]  /*0860*/  STG.E.128 desc[UR6][R2.64], R4 ;  /* 0x0000000402007986 */ /* 0x000fe2000c101d06 */
[----:B------:R-:W-:Y:S05]  /*0870*/  EXIT ;  /* 0x000000000000794d */ /* 0x000fea0003800000 */
.L_x_0:
[----:B------:R-:W-:-:S00]  /*0880*/  BRA `(.L_x_0) ;  /* 0xfffffffc00fc7947 */ /* 0x000fc0000383ffff */
[----:B------:R-:W-:-:S00]  /*0890*/  NOP ;  /* 0x0000000000007918 */ /* 0x000fc00000000000 */
        /* <DEDUP_REMOVED lines=14> */
.L_x_1:


//--------------------- .nv.shared.triton_per_fused__softmax_7 --------------------------
	.section	.nv.shared.triton_per_fused__softmax_7,"aw",@nobits
	.sectionflags	@""
	.align	16
	.zero		1024


//--------------------- .nv.constant0.triton_per_fused__softmax_7 --------------------------
	.section	.nv.constant0.triton_per_fused__softmax_7,"a",@progbits
	.sectionflags	@""
	.align	4
.nv.constant0.triton_per_fused__softmax_7:
	.zero		544
